	.headerflags	@"EF_CUDA_TEXMODE_UNIFIED EF_CUDA_64BIT_ADDRESS EF_CUDA_ACCELERATORS EF_CUDA_SM90 EF_CUDA_VIRTUAL_SM(EF_CUDA_SM90)"
	.elftype	@"ET_EXEC"


//--------------------- .nv.info                  --------------------------
	.section	.nv.info,"",@"SHT_CUDA_INFO"
	.align	4


	//----- nvinfo : EIATTR_REGCOUNT
	.align		4
        /*0000*/ 	.byte	0x04, 0x2f
        /*0002*/ 	.short	(.L_3 - .L_2)
	.align		4
.L_2:
        /*0004*/ 	.word	index@(triton_poi_fused_div_mul_4)
        /*0008*/ 	.word	0x00000021


	//----- nvinfo : EIATTR_MIN_STACK_SIZE
	.align		4
.L_3:
        /*000c*/ 	.byte	0x04, 0x12
        /*000e*/ 	.short	(.L_5 - .L_4)
	.align		4
.L_4:
        /*0010*/ 	.word	index@(triton_poi_fused_div_mul_4)
        /*0014*/ 	.word	0x00000000


	//----- nvinfo : EIATTR_FRAME_SIZE
	.align		4
.L_5:
        /*0018*/ 	.byte	0x04, 0x11
        /*001a*/ 	.short	(.L_7 - .L_6)
	.align		4
.L_6:
        /*001c*/ 	.word	index@(triton_poi_fused_div_mul_4)
        /*0020*/ 	.word	0x00000000


	//----- nvinfo : EIATTR_MIN_STACK_SIZE
	.align		4
.L_7:
        /*0024*/ 	.byte	0x04, 0x12
        /*0026*/ 	.short	(.L_9 - .L_8)
	.align		4
.L_8:
        /*0028*/ 	.word	index@(triton_poi_fused_div_mul_4)
        /*002c*/ 	.word	0x00000000
.L_9:


//--------------------- .nv.info.triton_poi_fused_div_mul_4 --------------------------
	.section	.nv.info.triton_poi_fused_div_mul_4,"",@"SHT_CUDA_INFO"
	.sectionflags	@""
	.align	4


	//----- nvinfo : EIATTR_CUDA_API_VERSION
	.align		4
        /*0000*/ 	.byte	0x04, 0x37
        /*0002*/ 	.short	(.L_11 - .L_10)
.L_10:
        /*0004*/ 	.word	0x0000007c


	//----- nvinfo : EIATTR_KPARAM_INFO
	.align		4
.L_11:
        /*0008*/ 	.byte	0x04, 0x17
        /*000a*/ 	.short	(.L_13 - .L_12)
.L_12:
        /*000c*/ 	.word	0x00000000
        /*0010*/ 	.short	0x000a
        /*0012*/ 	.short	0x0050
        /*0014*/ 	.byte	0x00, 0xf0, 0x11, 0x00


	//----- nvinfo : EIATTR_KPARAM_INFO
	.align		4
.L_13:
        /*0018*/ 	.byte	0x04, 0x17
        /*001a*/ 	.short	(.L_15 - .L_14)
.L_14:
        /*001c*/ 	.word	0x00000000
        /*0020*/ 	.short	0x0009
        /*0022*/ 	.short	0x0048
        /*0024*/ 	.byte	0x00, 0xf4, 0x21, 0x00


	//----- nvinfo : EIATTR_KPARAM_INFO
	.align		4
.L_15:
        /*0028*/ 	.byte	0x04, 0x17
        /*002a*/ 	.short	(.L_17 - .L_16)
.L_16:
        /*002c*/ 	.word	0x00000000
        /*0030*/ 	.short	0x0008
        /*0032*/ 	.short	0x0040
        /*0034*/ 	.byte	0x00, 0xf4, 0x21, 0x00


	//----- nvinfo : EIATTR_KPARAM_INFO
	.align		4
.L_17:
        /*0038*/ 	.byte	0x04, 0x17
        /*003a*/ 	.short	(.L_19 - .L_18)
.L_18:
        /*003c*/ 	.word	0x00000000
        /*0040*/ 	.short	0x0007
        /*0042*/ 	.short	0x0038
        /*0044*/ 	.byte	0x00, 0xf4, 0x21, 0x00


	//----- nvinfo : EIATTR_KPARAM_INFO
	.align		4
.L_19:
        /*0048*/ 	.byte	0x04, 0x17
        /*004a*/ 	.short	(.L_21 - .L_20)
.L_20:
        /*004c*/ 	.word	0x00000000
        /*0050*/ 	.short	0x0006
        /*0052*/ 	.short	0x0030
        /*0054*/ 	.byte	0x00, 0xf4, 0x21, 0x00


	//----- nvinfo : EIATTR_KPARAM_INFO
	.align		4
.L_21:
        /*0058*/ 	.byte	0x04, 0x17
        /*005a*/ 	.short	(.L_23 - .L_22)
.L_22:
        /*005c*/ 	.word	0x00000000
        /*0060*/ 	.short	0x0005
        /*0062*/ 	.short	0x0028
        /*0064*/ 	.byte	0x00, 0xf4, 0x21, 0x00


	//----- nvinfo : EIATTR_KPARAM_INFO
	.align		4
.L_23:
        /*0068*/ 	.byte	0x04, 0x17
        /*006a*/ 	.short	(.L_25 - .L_24)
.L_24:
        /*006c*/ 	.word	0x00000000
        /*0070*/ 	.short	0x0004
        /*0072*/ 	.short	0x0020
        /*0074*/ 	.byte	0x00, 0xf4, 0x21, 0x00


	//----- nvinfo : EIATTR_KPARAM_INFO
	.align		4
.L_25:
        /*0078*/ 	.byte	0x04, 0x17
        /*007a*/ 	.short	(.L_27 - .L_26)
.L_26:
        /*007c*/ 	.word	0x00000000
        /*0080*/ 	.short	0x0003
        /*0082*/ 	.short	0x0018
        /*0084*/ 	.byte	0x00, 0xf4, 0x21, 0x00


	//----- nvinfo : EIATTR_KPARAM_INFO
	.align		4
.L_27:
        /*0088*/ 	.byte	0x04, 0x17
        /*008a*/ 	.short	(.L_29 - .L_28)
.L_28:
        /*008c*/ 	.word	0x00000000
        /*0090*/ 	.short	0x0002
        /*0092*/ 	.short	0x0010
        /*0094*/ 	.byte	0x00, 0xf4, 0x21, 0x00


	//----- nvinfo : EIATTR_KPARAM_INFO
	.align		4
.L_29:
        /*0098*/ 	.byte	0x04, 0x17
        /*009a*/ 	.short	(.L_31 - .L_30)
.L_30:
        /*009c*/ 	.word	0x00000000
        /*00a0*/ 	.short	0x0001
        /*00a2*/ 	.short	0x0008
        /*00a4*/ 	.byte	0x00, 0xf4, 0x21, 0x00


	//----- nvinfo : EIATTR_KPARAM_INFO
	.align		4
.L_31:
        /*00a8*/ 	.byte	0x04, 0x17
        /*00aa*/ 	.short	(.L_33 - .L_32)
.L_32:
        /*00ac*/ 	.word	0x00000000
        /*00b0*/ 	.short	0x0000
        /*00b2*/ 	.short	0x0000
        /*00b4*/ 	.byte	0x00, 0xf4, 0x21, 0x00


	//----- nvinfo : EIATTR_SPARSE_MMA_MASK
	.align		4
.L_33:
        /*00b8*/ 	.byte	0x03, 0x50
        /*00ba*/ 	.short	0x0000


	//----- nvinfo : EIATTR_MAXREG_COUNT
	.align		4
        /*00bc*/ 	.byte	0x03, 0x1b
        /*00be*/ 	.short	0x00ff


	//----- nvinfo : EIATTR_EXIT_INSTR_OFFSETS
	.align		4
        /*00c0*/ 	.byte	0x04, 0x1c
        /*00c2*/ 	.short	(.L_35 - .L_34)


	//   ....[0]....
.L_34:
        /*00c4*/ 	.word	0x00000650


	//   ....[1]....
        /*00c8*/ 	.word	0x00000670


	//----- nvinfo : EIATTR_REQNTID
	.align		4
.L_35:
        /*00cc*/ 	.byte	0x04, 0x10
        /*00ce*/ 	.short	(.L_37 - .L_36)
.L_36:
        /*00d0*/ 	.word	0x00000020
        /*00d4*/ 	.word	0x00000001
        /*00d8*/ 	.word	0x00000001


	//----- nvinfo : EIATTR_CBANK_PARAM_SIZE
	.align		4
.L_37:
        /*00dc*/ 	.byte	0x03, 0x19
        /*00de*/ 	.short	0x0054


	//----- nvinfo : EIATTR_PARAM_CBANK
	.align		4
        /*00e0*/ 	.byte	0x04, 0x0a
        /*00e2*/ 	.short	(.L_39 - .L_38)
	.align		4
.L_38:
        /*00e4*/ 	.word	index@(.nv.constant0.triton_poi_fused_div_mul_4)
        /*00e8*/ 	.short	0x0210
        /*00ea*/ 	.short	0x0054


	//----- nvinfo : EIATTR_SW_WAR
	.align		4
.L_39:
        /*00ec*/ 	.byte	0x04, 0x36
        /*00ee*/ 	.short	(.L_41 - .L_40)
.L_40:
        /*00f0*/ 	.word	0x00000008
.L_41:


//--------------------- .nv.callgraph             --------------------------
	.section	.nv.callgraph,"",@"SHT_CUDA_CALLGRAPH"
	.align	4
	.sectionentsize	8
	.align		4
        /*0000*/ 	.word	0x00000000
	.align		4
        /*0004*/ 	.word	0xffffffff
	.align		4
        /*0008*/ 	.word	0x00000000
	.align		4
        /*000c*/ 	.word	0xfffffffe
	.align		4
        /*0010*/ 	.word	0x00000000
	.align		4
        /*0014*/ 	.word	0xfffffffd
	.align		4
        /*0018*/ 	.word	0x00000000
	.align		4
        /*001c*/ 	.word	0xfffffffc


//--------------------- .nv.constant4             --------------------------
	.section	.nv.constant4,"a",@progbits
	.align	8
	.align		8
.nv.constant4:
        /*0000*/ 	.dword	_$_str
	.align		8
        /*0008*/ 	.dword	_$_str_$_2


//--------------------- .text.triton_poi_fused_div_mul_4 --------------------------
	.section	.text.triton_poi_fused_div_mul_4,"ax",@progbits
	.align	128
        .global         triton_poi_fused_div_mul_4
        .type           triton_poi_fused_div_mul_4,@function
        .size           triton_poi_fused_div_mul_4,(.L_x_1 - triton_poi_fused_div_mul_4)
        .other          triton_poi_fused_div_mul_4,@"STO_CUDA_ENTRY STV_DEFAULT"
triton_poi_fused_div_mul_4:
.text.triton_poi_fused_div_mul_4:
[----:B------:R-:W0:Y:S01]  /*0000*/  LDC R1, c[0x0][0x28] ;  /* 0x00000a00ff017b82 */ /* 0x000e220000000800 */
[----:B------:R-:W1:Y:S07]  /*0010*/  S2R R30, SR_TID.X ;  /* 0x00000000001e7919 */ /* 0x000e6e0000002100 */
[----:B------:R-:W2:Y:S01]  /*0020*/  LDC.64 R4, c[0x0][0x210] ;  /* 0x00008400ff047b82 */ /* 0x000ea20000000a00 */
[----:B------:R-:W-:Y:S01]  /*0030*/  CS2R R12, SRZ ;  /* 0x00000000000c7805 */ /* 0x000fe2000001ff00 */
[----:B------:R-:W-:Y:S01]  /*0040*/  ULDC.64 UR4, c[0x0][0x208] ;  /* 0x0000820000047ab9 */ /* 0x000fe20000000a00 */
[----:B------:R-:W3:Y:S01]  /*0050*/  S2R R3, SR_CTAID.X ;  /* 0x0000000000037919 */ /* 0x000ee20000002500 */
[----:B------:R-:W-:-:S04]  /*0060*/  CS2R R14, SRZ ;  /* 0x00000000000e7805 */ /* 0x000fc8000001ff00 */
[----:B------:R-:W4:Y:S08]  /*0070*/  LDC.64 R8, c[0x0][0x218] ;  /* 0x00008600ff087b82 */ /* 0x000f300000000a00 */
[----:B------:R-:W5:Y:S01]  /*0080*/  LDC.64 R10, c[0x0][0x220] ;  /* 0x00008800ff0a7b82 */ /* 0x000f620000000a00 */
[----:B-1----:R-:W-:-:S04]  /*0090*/  LOP3.LUT R2, R30, 0xf, RZ, 0xc0, !PT ;  /* 0x0000000f1e027812 */ /* 0x002fc800078ec0ff */
[----:B---3--:R-:W-:-:S04]  /*00a0*/  LEA R2, R3, R2, 0x4 ;  /* 0x0000000203027211 */ /* 0x008fc800078e20ff */
[----:B------:R-:W-:Y:S02]  /*00b0*/  SHF.R.S32.HI R3, RZ, 0x1f, R2 ;  /* 0x0000001fff037819 */ /* 0x000fe40000011402 */
[----:B------:R-:W-:Y:S02]  /*00c0*/  ISETP.GE.AND P0, PT, R2, 0x10, PT ;  /* 0x000000100200780c */ /* 0x000fe40003f06270 */
[----:B------:R-:W-:-:S04]  /*00d0*/  LEA.HI R3, R3, R2, RZ, 0x2 ;  /* 0x0000000203037211 */ /* 0x000fc800078f10ff */
[----:B------:R-:W-:-:S05]  /*00e0*/  LOP3.LUT R3, R3, 0xfffffffc, RZ, 0xc0, !PT ;  /* 0xfffffffc03037812 */ /* 0x000fca00078ec0ff */
[----:B--2---:R-:W-:-:S05]  /*00f0*/  IMAD.WIDE R6, R3, 0x4, R4 ;  /* 0x0000000403067825 */ /* 0x004fca00078e0204 */
[----:B------:R-:W2:Y:S04]  /*0100*/  @!P0 LDG.E.EL R13, desc[UR4][R6.64+0x4] ;  /* 0x00000404060d8981 */ /* 0x000ea8000c2e1900 */
[----:B------:R-:W3:Y:S04]  /*0110*/  @!P0 LDG.E.EL R12, desc[UR4][R6.64] ;  /* 0x00000004060c8981 */ /* 0x000ee8000c2e1900 */
[----:B------:R-:W3:Y:S04]  /*0120*/  @!P0 LDG.E.EL R14, desc[UR4][R6.64+0x8] ;  /* 0x00000804060e8981 */ /* 0x000ee8000c2e1900 */
[----:B------:R1:W3:Y:S01]  /*0130*/  @!P0 LDG.E.EL R15, desc[UR4][R6.64+0xc] ;  /* 0x00000c04060f8981 */ /* 0x0002e2000c2e1900 */
[----:B------:R-:W-:Y:S01]  /*0140*/  HFMA2.MMA R29, -RZ, RZ, 0, 0 ;  /* 0x00000000ff1d7435 */ /* 0x000fe200000001ff */
[----:B------:R-:W-:Y:S01]  /*0150*/  IADD3 R3, R2, -R3, RZ ;  /* 0x8000000302037210 */ /* 0x000fe20007ffe0ff */
[----:B------:R-:W-:-:S03]  /*0160*/  IMAD.WIDE R4, R2, 0x4, R4 ;  /* 0x0000000402047825 */ /* 0x000fc600078e0204 */
[----:B------:R-:W-:Y:S02]  /*0170*/  LEA R3, R3, -R3, 0x3 ;  /* 0x8000000303037211 */ /* 0x000fe400078e18ff */
[----:B------:R-:W-:Y:S01]  /*0180*/  CS2R R16, SRZ ;  /* 0x0000000000107805 */ /* 0x000fe2000001ff00 */
[----:B------:R-:W-:Y:S01]  /*0190*/  HFMA2.MMA R0, -RZ, RZ, 0, 0 ;  /* 0x00000000ff007435 */ /* 0x000fe200000001ff */
[----:B------:R-:W-:Y:S02]  /*01a0*/  CS2R R18, SRZ ;  /* 0x0000000000127805 */ /* 0x000fe4000001ff00 */
[----:B------:R-:W-:Y:S01]  /*01b0*/  CS2R R20, SRZ ;  /* 0x0000000000147805 */ /* 0x000fe2000001ff00 */
[----:B------:R-:W3:Y:S01]  /*01c0*/  @!P0 LDG.E R29, desc[UR4][R4.64] ;  /* 0x00000004041d8981 */ /* 0x000ee2000c1e1900 */
[----:B----4-:R-:W-:Y:S01]  /*01d0*/  IMAD.WIDE R8, R3, 0x4, R8 ;  /* 0x0000000403087825 */ /* 0x010fe200078e0208 */
[----:B------:R-:W-:Y:S02]  /*01e0*/  CS2R R22, SRZ ;  /* 0x0000000000167805 */ /* 0x000fe4000001ff00 */
[----:B------:R-:W-:-:S02]  /*01f0*/  CS2R R24, SRZ ;  /* 0x0000000000187805 */ /* 0x000fc4000001ff00 */
[----:B------:R-:W-:Y:S01]  /*0200*/  CS2R R26, SRZ ;  /* 0x00000000001a7805 */ /* 0x000fe2000001ff00 */
[----:B-----5:R-:W-:Y:S01]  /*0210*/  IMAD.WIDE R10, R3, 0x4, R10 ;  /* 0x00000004030a7825 */ /* 0x020fe200078e020a */
[----:B------:R-:W4:Y:S01]  /*0220*/  @!P0 LDG.E.EL R16, desc[UR4][R8.64+0x4] ;  /* 0x0000040408108981 */ /* 0x000f22000c2e1900 */
[----:B------:R-:W-:Y:S01]  /*0230*/  MOV R3, RZ ;  /* 0x000000ff00037202 */ /* 0x000fe20000000f00 */
[----:B-1----:R-:W1:Y:S02]  /*0240*/  LDC.64 R6, c[0x0][0x250] ;  /* 0x00009400ff067b82 */ /* 0x002e640000000a00 */
[----:B------:R-:W4:Y:S04]  /*0250*/  @!P0 LDG.E.EL R17, desc[UR4][R10.64+0x4] ;  /* 0x000004040a118981 */ /* 0x000f28000c2e1900 */
[----:B------:R-:W5:Y:S04]  /*0260*/  @!P0 LDG.E.EL R3, desc[UR4][R8.64] ;  /* 0x0000000408038981 */ /* 0x000f68000c2e1900 */
[----:B------:R-:W5:Y:S04]  /*0270*/  @!P0 LDG.E.EL R0, desc[UR4][R10.64] ;  /* 0x000000040a008981 */ /* 0x000f68000c2e1900 */
[----:B------:R-:W4:Y:S04]  /*0280*/  @!P0 LDG.E.EL R18, desc[UR4][R8.64+0x8] ;  /* 0x0000080408128981 */ /* 0x000f28000c2e1900 */
[----:B------:R-:W4:Y:S04]  /*0290*/  @!P0 LDG.E.EL R19, desc[UR4][R10.64+0x8] ;  /* 0x000008040a138981 */ /* 0x000f28000c2e1900 */
[----:B------:R-:W4:Y:S04]  /*02a0*/  @!P0 LDG.E.EL R20, desc[UR4][R8.64+0xc] ;  /* 0x00000c0408148981 */ /* 0x000f28000c2e1900 */
[----:B------:R-:W4:Y:S04]  /*02b0*/  @!P0 LDG.E.EL R21, desc[UR4][R10.64+0xc] ;  /* 0x00000c040a158981 */ /* 0x000f28000c2e1900 */
[----:B------:R-:W4:Y:S04]  /*02c0*/  @!P0 LDG.E.EL R22, desc[UR4][R8.64+0x10] ;  /* 0x0000100408168981 */ /* 0x000f28000c2e1900 */
[----:B------:R-:W4:Y:S04]  /*02d0*/  @!P0 LDG.E.EL R23, desc[UR4][R10.64+0x10] ;  /* 0x000010040a178981 */ /* 0x000f28000c2e1900 */
[----:B------:R-:W4:Y:S04]  /*02e0*/  @!P0 LDG.E.EL R24, desc[UR4][R8.64+0x14] ;  /* 0x0000140408188981 */ /* 0x000f28000c2e1900 */
[----:B------:R-:W4:Y:S04]  /*02f0*/  @!P0 LDG.E.EL R25, desc[UR4][R10.64+0x14] ;  /* 0x000014040a198981 */ /* 0x000f28000c2e1900 */
[----:B------:R1:W4:Y:S04]  /*0300*/  @!P0 LDG.E.EL R26, desc[UR4][R8.64+0x18] ;  /* 0x00001804081a8981 */ /* 0x000328000c2e1900 */
[----:B------:R1:W4:Y:S02]  /*0310*/  @!P0 LDG.E.EL R27, desc[UR4][R10.64+0x18] ;  /* 0x000018040a1b8981 */ /* 0x000324000c2e1900 */
[----:B-1----:R-:W1:Y:S08]  /*0320*/  LDC.64 R8, c[0x0][0x240] ;  /* 0x00009000ff087b82 */ /* 0x002e700000000a00 */
[----:B0-----:R-:W0:Y:S01]  /*0330*/  LDC.64 R10, c[0x0][0x238] ;  /* 0x00008e00ff0a7b82 */ /* 0x001e220000000a00 */
[----:B------:R-:W-:-:S04]  /*0340*/  IMAD.WIDE R6, R2, 0x4, R6 ;  /* 0x0000000402067825 */ /* 0x000fc800078e0206 */
[----:B-1----:R-:W-:-:S04]  /*0350*/  IMAD.WIDE R8, R2, 0x4, R8 ;  /* 0x0000000402087825 */ /* 0x002fc800078e0208 */
[----:B0-----:R-:W-:-:S04]  /*0360*/  IMAD.WIDE R10, R2, 0x4, R10 ;  /* 0x00000004020a7825 */ /* 0x001fc800078e020a */
[----:B--2---:R-:W-:-:S04]  /*0370*/  FMUL R13, R13, R13 ;  /* 0x0000000d0d0d7220 */ /* 0x004fc80000400000 */
[----:B---3--:R-:W-:-:S04]  /*0380*/  FFMA R13, R12, R12, R13 ;  /* 0x0000000c0c0d7223 */ /* 0x008fc8000000000d */
[----:B------:R-:W-:Y:S02]  /*0390*/  FFMA R14, R14, R14, R13 ;  /* 0x0000000e0e0e7223 */ /* 0x000fe4000000000d */
[----:B------:R-:W0:Y:S02]  /*03a0*/  LDC.64 R12, c[0x0][0x230] ;  /* 0x00008c00ff0c7b82 */ /* 0x000e240000000a00 */
[----:B------:R-:W-:-:S04]  /*03b0*/  FFMA R4, R15, R15, R14 ;  /* 0x0000000f0f047223 */ /* 0x000fc8000000000e */
[----:B------:R1:W2:Y:S02]  /*03c0*/  MUFU.SQRT R28, R4 ;  /* 0x00000004001c7308 */ /* 0x0002a40000002000 */
[----:B------:R-:W3:Y:S08]  /*03d0*/  LDC.64 R14, c[0x0][0x228] ;  /* 0x00008a00ff0e7b82 */ /* 0x000ef00000000a00 */
[----:B-1----:R-:W1:Y:S01]  /*03e0*/  LDC.64 R4, c[0x0][0x248] ;  /* 0x00009200ff047b82 */ /* 0x002e620000000a00 */
[----:B--2---:R-:W-:-:S02]  /*03f0*/  FSETP.GT.AND P0, PT, R28, 9.9999999600419720025e-13, PT ;  /* 0x2b8cbccc1c00780b */ /* 0x004fc40003f04000 */
[----:B------:R-:W-:-:S11]  /*0400*/  FSETP.NAN.AND P1, PT, R28, R28, PT ;  /* 0x0000001c1c00720b */ /* 0x000fd60003f28000 */
[----:B------:R-:W-:-:S04]  /*0410*/  @!P0 FSEL R28, R28, 9.9999999600419720025e-13, P1 ;  /* 0x2b8cbccc1c1c8808 */ /* 0x000fc80000800000 */
[C---:B------:R-:W-:Y:S02]  /*0420*/  FSETP.GT.AND P0, PT, R28.reuse, 8.50705917302346158658e+37, PT ;  /* 0x7e8000001c00780b */ /* 0x040fe40003f04000 */
[----:B------:R-:W-:-:S11]  /*0430*/  FSETP.GEU.AND P1, PT, R28, 1.175494350822287508e-38, PT ;  /* 0x008000001c00780b */ /* 0x000fd60003f2e000 */
[----:B------:R-:W-:-:S04]  /*0440*/  @P0 FMUL R28, R28, 0.25 ;  /* 0x3e8000001c1c0820 */ /* 0x000fc80000400000 */
[----:B------:R-:W-:-:S06]  /*0450*/  @!P1 FMUL R28, R28, 16777216 ;  /* 0x4b8000001c1c9820 */ /* 0x000fcc0000400000 */
[----:B------:R-:W2:Y:S01]  /*0460*/  MUFU.RCP R28, R28 ;  /* 0x0000001c001c7308 */ /* 0x000ea20000001000 */
[----:B------:R-:W-:-:S04]  /*0470*/  @P0 FMUL R29, R29, 0.25 ;  /* 0x3e8000001d1d0820 */ /* 0x000fc80000400000 */
[----:B------:R-:W-:Y:S01]  /*0480*/  @!P1 FMUL R29, R29, 16777216 ;  /* 0x4b8000001d1d9820 */ /* 0x000fe20000400000 */
[----:B------:R-:W-:-:S04]  /*0490*/  LOP3.LUT P0, RZ, R30, 0x10, RZ, 0xc0, !PT ;  /* 0x000000101eff7812 */ /* 0x000fc8000780c0ff */
[----:B------:R-:W-:Y:S01]  /*04a0*/  ISETP.LT.AND P0, PT, R2, 0x10, !P0 ;  /* 0x000000100200780c */ /* 0x000fe20004701270 */
[----:B--2---:R-:W-:Y:S01]  /*04b0*/  FMUL R29, R28, R29 ;  /* 0x0000001d1c1d7220 */ /* 0x004fe20000400000 */
[----:B----4-:R-:W-:Y:S02]  /*04c0*/  FFMA R28, RZ, R16, R17 ;  /* 0x00000010ff1c7223 */ /* 0x010fe40000000011 */
[----:B------:R-:W2:Y:S01]  /*04d0*/  LDC.64 R16, c[0x0][0x258] ;  /* 0x00009600ff107b82 */ /* 0x000ea20000000a00 */
[----:B-----5:R-:W-:Y:S01]  /*04e0*/  FFMA R0, RZ, R3, R0 ;  /* 0x00000003ff007223 */ /* 0x020fe20000000000 */
[----:B------:R-:W-:Y:S01]  /*04f0*/  FFMA R18, RZ, R18, R19 ;  /* 0x00000012ff127223 */ /* 0x000fe20000000013 */
[----:B------:R-:W-:Y:S01]  /*0500*/  FFMA R20, RZ, R20, R21 ;  /* 0x00000014ff147223 */ /* 0x000fe20000000015 */
[----:B------:R-:W-:Y:S01]  /*0510*/  FFMA R22, RZ, R22, R23 ;  /* 0x00000016ff167223 */ /* 0x000fe20000000017 */
[----:B---3--:R-:W-:-:S04]  /*0520*/  IMAD.WIDE R14, R2, 0x4, R14 ;  /* 0x00000004020e7825 */ /* 0x008fc800078e020e */
[C---:B------:R-:W-:Y:S01]  /*0530*/  FMUL R3, R29.reuse, R0 ;  /* 0x000000001d037220 */ /* 0x040fe20000400000 */
[----:B------:R-:W-:Y:S01]  /*0540*/  FFMA R24, RZ, R24, R25 ;  /* 0x00000018ff187223 */ /* 0x000fe20000000019 */
[----:B------:R-:W-:Y:S01]  /*0550*/  FMUL R19, R29, R28 ;  /* 0x0000001c1d137220 */ /* 0x000fe20000400000 */
[----:B0-----:R-:W-:-:S04]  /*0560*/  IMAD.WIDE R12, R2, 0x4, R12 ;  /* 0x00000004020c7825 */ /* 0x001fc800078e020c */
[C---:B------:R-:W-:Y:S01]  /*0570*/  FMUL R21, R29.reuse, R18 ;  /* 0x000000121d157220 */ /* 0x040fe20000400000 */
[C---:B------:R-:W-:Y:S01]  /*0580*/  FMUL R23, R29.reuse, R20 ;  /* 0x000000141d177220 */ /* 0x040fe20000400000 */
[----:B------:R-:W-:Y:S01]  /*0590*/  FFMA R26, RZ, R26, R27 ;  /* 0x0000001aff1a7223 */ /* 0x000fe2000000001b */
[----:B------:R-:W-:Y:S01]  /*05a0*/  FMUL R25, R29, R22 ;  /* 0x000000161d197220 */ /* 0x000fe20000400000 */
[----:B-1----:R-:W-:-:S04]  /*05b0*/  IMAD.WIDE R4, R2, 0x4, R4 ;  /* 0x0000000402047825 */ /* 0x002fc800078e0204 */
[C---:B------:R-:W-:Y:S01]  /*05c0*/  FMUL R27, R29.reuse, R24 ;  /* 0x000000181d1b7220 */ /* 0x040fe20000400000 */
[----:B------:R0:W-:Y:S04]  /*05d0*/  @P0 STG.E desc[UR4][R14.64], R3 ;  /* 0x000000030e000986 */ /* 0x0001e8000c101904 */
[----:B------:R0:W-:Y:S04]  /*05e0*/  @P0 STG.E desc[UR4][R12.64], R19 ;  /* 0x000000130c000986 */ /* 0x0001e8000c101904 */
[----:B------:R0:W-:Y:S04]  /*05f0*/  @P0 STG.E desc[UR4][R10.64], R21 ;  /* 0x000000150a000986 */ /* 0x0001e8000c101904 */
[----:B------:R0:W-:Y:S04]  /*0600*/  @P0 STG.E desc[UR4][R8.64], R23 ;  /* 0x0000001708000986 */ /* 0x0001e8000c101904 */
[----:B------:R0:W-:Y:S01]  /*0610*/  @P0 STG.E desc[UR4][R4.64], R25 ;  /* 0x0000001904000986 */ /* 0x0001e2000c101904 */
[----:B------:R-:W-:-:S03]  /*0620*/  FMUL R29, R29, R26 ;  /* 0x0000001a1d1d7220 */ /* 0x000fc60000400000 */
[----:B------:R0:W-:Y:S01]  /*0630*/  @P0 STG.E desc[UR4][R6.64], R27 ;  /* 0x0000001b06000986 */ /* 0x0001e2000c101904 */
[----:B--2---:R-:W-:Y:S01]  /*0640*/  IMAD.WIDE R16, R2, 0x4, R16 ;  /* 0x0000000402107825 */ /* 0x004fe200078e0210 */
[----:B0-----:R-:W-:Y:S06]  /*0650*/  @!P0 EXIT ;  /* 0x000000000000894d */ /* 0x001fec0003800000 */
[----:B------:R-:W-:Y:S01]  /*0660*/  STG.E desc[UR4][R16.64], R29 ;  /* 0x0000001d10007986 */ /* 0x000fe2000c101904 */
[----:B------:R-:W-:Y:S05]  /*0670*/  EXIT ;  /* 0x000000000000794d */ /* 0x000fea0003800000 */
.L_x_0:
[----:B------:R-:W-:-:S00]  /*0680*/  BRA `(.L_x_0) ;  /* 0xfffffffc00fc7947 */ /* 0x000fc0000383ffff */
[----:B------:R-:W-:-:S00]  /*0690*/  NOP ;  /* 0x0000000000007918 */ /* 0x000fc00000000000 */
        /* <DEDUP_REMOVED lines=14> */
.L_x_1:


//--------------------- .nv.global.init           --------------------------
	.section	.nv.global.init,"aw",@progbits
.nv.global.init:
	.type		_$_str,@object
	.size		_$_str,(_$_str_$_2 - _$_str)
_$_str:
        /*0000*/ 	.byte	0x5f, 0x5f, 0x43, 0x55, 0x44, 0x41, 0x5f, 0x46, 0x54, 0x5a, 0x00
	.type		_$_str_$_2,@object
	.size		_$_str_$_2,(.L_1 - _$_str_$_2)
_$_str_$_2:
        /*000b*/ 	.byte	0x5f, 0x5f, 0x43, 0x55, 0x44, 0x41, 0x5f, 0x50, 0x52, 0x45, 0x43, 0x5f, 0x53, 0x51, 0x52, 0x54
        /*001b*/ 	.byte	0x00
.L_1:


//--------------------- .nv.constant0.triton_poi_fused_div_mul_4 --------------------------
	.section	.nv.constant0.triton_poi_fused_div_mul_4,"a",@progbits
	.sectionflags	@""
	.align	4
.nv.constant0.triton_poi_fused_div_mul_4:
	.zero		612
